//
// Generated by NVIDIA NVVM Compiler
//
// Compiler Build ID: CL-36424714
// Cuda compilation tools, release 13.0, V13.0.88
// Based on NVVM 20.0.0
//

.version 9.0
.target sm_100
.address_size 64

	// .globl	_Z11ArrayKernelPiS_i

.visible .entry _Z11ArrayKernelPiS_i(
	.param .u64 .ptr .align 1 _Z11ArrayKernelPiS_i_param_0,
	.param .u64 .ptr .align 1 _Z11ArrayKernelPiS_i_param_1,
	.param .u32 _Z11ArrayKernelPiS_i_param_2
)
{
	.reg .pred 	%p<2>;
	.reg .b32 	%r<6>;
	.reg .b64 	%rd<8>;

	ld.param.u64 	%rd1, [_Z11ArrayKernelPiS_i_param_0];
	ld.param.u64 	%rd2, [_Z11ArrayKernelPiS_i_param_1];
	ld.param.u32 	%r4, [_Z11ArrayKernelPiS_i_param_2];
	mov.u32 	%r1, %ctaid.x;
	mov.u32 	%r5, %ntid.x;
	mov.u32 	%r2, %tid.x;
	mad.lo.s32 	%r3, %r1, %r5, %r2;
	setp.ge.s32 	%p1, %r3, %r4;
	@%p1 bra 	$L__BB0_2;
	cvta.to.global.u64 	%rd3, %rd1;
	cvta.to.global.u64 	%rd4, %rd2;
	mul.wide.s32 	%rd5, %r3, 4;
	add.s64 	%rd6, %rd3, %rd5;
	st.global.u32 	[%rd6], %r1;
	add.s64 	%rd7, %rd4, %rd5;
	st.global.u32 	[%rd7], %r2;
$L__BB0_2:
	ret;

}


// ===== COMPILED SASS (sm_100) =====

	.target	sm_100

	.elftype	@"ET_EXEC"


//--------------------- .note.nv.tkinfo           --------------------------
	.section	.note.nv.tkinfo,"",@"SHT_NOTE"
	.sectionflags	@"SHF_NOTE_NV_TKINFO"
	.tkinfo
        /*0018*/ 	.word	0x00000002
        /*0030*/ 	.string	""
        /*0030*/ 	.string	"ptxas"
        /*0030*/ 	.string	"Cuda compilation tools, release 13.0, V13.0.88"
        /*0030*/ 	.string	"Build cuda_13.0.r13.0/compiler.36424714_0"
        /*0030*/ 	.string	"-arch sm_100 -m 64 "



//--------------------- .note.nv.cuinfo           --------------------------
	.section	.note.nv.cuinfo,"",@"SHT_NOTE"
	.sectionflags	@"SHF_NOTE_NV_CUINFO"
        /*0018*/ 	.short	0x0002
        /*001a*/ 	.short	0x0064
        /*001c*/ 	.short	0x0082
	.zero		2


//--------------------- .nv.info                  --------------------------
	.section	.nv.info,"",@"SHT_CUDA_INFO"
	.align	4


	//----- nvinfo : EIATTR_REGCOUNT
	.align		4
        /*0000*/ 	.byte	0x04, 0x2f
        /*0002*/ 	.short	(.L_1 - .L_0)
	.align		4
.L_0:
        /*0004*/ 	.word	index@(_Z11ArrayKernelPiS_i)
        /*0008*/ 	.word	0x0000000c


	//----- nvinfo : EIATTR_FRAME_SIZE
	.align		4
.L_1:
        /*000c*/ 	.byte	0x04, 0x11
        /*000e*/ 	.short	(.L_3 - .L_2)
	.align		4
.L_2:
        /*0010*/ 	.word	index@(_Z11ArrayKernelPiS_i)
        /*0014*/ 	.word	0x00000000


	//----- nvinfo : EIATTR_MIN_STACK_SIZE
	.align		4
.L_3:
        /*0018*/ 	.byte	0x04, 0x12
        /*001a*/ 	.short	(.L_5 - .L_4)
	.align		4
.L_4:
        /*001c*/ 	.word	index@(_Z11ArrayKernelPiS_i)
        /*0020*/ 	.word	0x00000000
.L_5:


//--------------------- .nv.compat                --------------------------
	.section	.nv.compat,"",@"SHT_CUDA_COMPAT_INFO"
	.align	4
        /*0000*/ 	.byte	0x02, 0x09, 0x00, 0x00, 0x02, 0x02, 0x01, 0x00, 0x02, 0x05, 0x05, 0x00, 0x03, 0x07, 0x01, 0x01
        /*0010*/ 	.byte	0x02, 0x03, 0x00, 0x00, 0x02, 0x06, 0x01, 0x00, 0x04, 0x0b, 0x08, 0x00, 0x09, 0x00, 0x00, 0x00
        /*0020*/ 	.byte	0x00, 0x00, 0x00, 0x00


//--------------------- .nv.info._Z11ArrayKernelPiS_i --------------------------
	.section	.nv.info._Z11ArrayKernelPiS_i,"",@"SHT_CUDA_INFO"
	.sectionflags	@""
	.align	4


	//----- nvinfo : EIATTR_CUDA_API_VERSION
	.align		4
        /*0000*/ 	.byte	0x04, 0x37
        /*0002*/ 	.short	(.L_7 - .L_6)
.L_6:
        /*0004*/ 	.word	0x00000082


	//----- nvinfo : EIATTR_KPARAM_INFO
	.align		4
.L_7:
        /*0008*/ 	.byte	0x04, 0x17
        /*000a*/ 	.short	(.L_9 - .L_8)
.L_8:
        /*000c*/ 	.word	0x00000000
        /*0010*/ 	.short	0x0002
        /*0012*/ 	.short	0x0010
        /*0014*/ 	.byte	0x00, 0xf0, 0x11, 0x00


	//----- nvinfo : EIATTR_KPARAM_INFO
	.align		4
.L_9:
        /*0018*/ 	.byte	0x04, 0x17
        /*001a*/ 	.short	(.L_11 - .L_10)
.L_10:
        /*001c*/ 	.word	0x00000000
        /*0020*/ 	.short	0x0001
        /*0022*/ 	.short	0x0008
        /*0024*/ 	.byte	0x00, 0xf5, 0x21, 0x00


	//----- nvinfo : EIATTR_KPARAM_INFO
	.align		4
.L_11:
        /*0028*/ 	.byte	0x04, 0x17
        /*002a*/ 	.short	(.L_13 - .L_12)
.L_12:
        /*002c*/ 	.word	0x00000000
        /*0030*/ 	.short	0x0000
        /*0032*/ 	.short	0x0000
        /*0034*/ 	.byte	0x00, 0xf5, 0x21, 0x00


	//----- nvinfo : EIATTR_SPARSE_MMA_MASK
	.align		4
.L_13:
        /*0038*/ 	.byte	0x03, 0x50
        /*003a*/ 	.short	0x0000


	//----- nvinfo : EIATTR_MAXREG_COUNT
	.align		4
        /*003c*/ 	.byte	0x03, 0x1b
        /*003e*/ 	.short	0x00ff


	//----- nvinfo : EIATTR_MERCURY_ISA_VERSION
	.align		4
        /*0040*/ 	.byte	0x03, 0x5f
        /*0042*/ 	.short	0x0101


	//----- nvinfo : EIATTR_VRC_CTA_INIT_COUNT
	.align		4
        /*0044*/ 	.byte	0x02, 0x4a
	.zero		1
	.zero		1


	//----- nvinfo : EIATTR_EXIT_INSTR_OFFSETS
	.align		4
        /*0048*/ 	.byte	0x04, 0x1c
        /*004a*/ 	.short	(.L_15 - .L_14)


	//   ....[0]....
.L_14:
        /*004c*/ 	.word	0x00000070


	//   ....[1]....
        /*0050*/ 	.word	0x000000f0


	//----- nvinfo : EIATTR_CBANK_PARAM_SIZE
	.align		4
.L_15:
        /*0054*/ 	.byte	0x03, 0x19
        /*0056*/ 	.short	0x0014


	//----- nvinfo : EIATTR_PARAM_CBANK
	.align		4
        /*0058*/ 	.byte	0x04, 0x0a
        /*005a*/ 	.short	(.L_17 - .L_16)
	.align		4
.L_16:
        /*005c*/ 	.word	index@(.nv.constant0._Z11ArrayKernelPiS_i)
        /*0060*/ 	.short	0x0380
        /*0062*/ 	.short	0x0014


	//----- nvinfo : EIATTR_SW_WAR
	.align		4
.L_17:
        /*0064*/ 	.byte	0x04, 0x36
        /*0066*/ 	.short	(.L_19 - .L_18)
.L_18:
        /*0068*/ 	.word	0x00000008
.L_19:


//--------------------- .nv.callgraph             --------------------------
	.section	.nv.callgraph,"",@"SHT_CUDA_CALLGRAPH"
	.align	4
	.sectionentsize	8
	.align		4
        /*0000*/ 	.word	0x00000000
	.align		4
        /*0004*/ 	.word	0xffffffff
	.align		4
        /*0008*/ 	.word	0x00000000
	.align		4
        /*000c*/ 	.word	0xfffffffe
	.align		4
        /*0010*/ 	.word	0x00000000
	.align		4
        /*0014*/ 	.word	0xfffffffd
	.align		4
        /*0018*/ 	.word	0x00000000
	.align		4
        /*001c*/ 	.word	0xfffffffc


//--------------------- .text._Z11ArrayKernelPiS_i --------------------------
	.section	.text._Z11ArrayKernelPiS_i,"ax",@progbits
	.align	128
        .global         _Z11ArrayKernelPiS_i
        .type           _Z11ArrayKernelPiS_i,@function
        .size           _Z11ArrayKernelPiS_i,(.L_x_1 - _Z11ArrayKernelPiS_i)
        .other          _Z11ArrayKernelPiS_i,@"STO_CUDA_ENTRY STV_DEFAULT"
_Z11ArrayKernelPiS_i:
.text._Z11ArrayKernelPiS_i:
[----:B------:R-:W-:Y:S01]  /*0000*/  LDC R1, c[0x0][0x37c] ;  /* 0x0000df00ff017b82 */ /* 0x000fe20000000800 */
[----:B------:R-:W0:Y:S01]  /*0010*/  S2R R9, SR_CTAID.X ;  /* 0x0000000000097919 */ /* 0x000e220000002500 */
[----:B------:R-:W0:Y:S01]  /*0020*/  LDCU UR4, c[0x0][0x360] ;  /* 0x00006c00ff0477ac */ /* 0x000e220008000800 */
[----:B------:R-:W0:Y:S01]  /*0030*/  S2R R0, SR_TID.X ;  /* 0x0000000000007919 */ /* 0x000e220000002100 */
[----:B------:R-:W1:Y:S01]  /*0040*/  LDCU UR5, c[0x0][0x390] ;  /* 0x00007200ff0577ac */ /* 0x000e620008000800 */
[----:B0-----:R-:W-:-:S05]  /*0050*/  IMAD R7, R9, UR4, R0 ;  /* 0x0000000409077c24 */ /* 0x001fca000f8e0200 */
[----:B-1----:R-:W-:-:S13]  /*0060*/  ISETP.GE.AND P0, PT, R7, UR5, PT ;  /* 0x0000000507007c0c */ /* 0x002fda000bf06270 */
[----:B------:R-:W-:Y:S05]  /*0070*/  @P0 EXIT ;  /* 0x000000000000094d */ /* 0x000fea0003800000 */
[----:B------:R-:W0:Y:S01]  /*0080*/  LDC.64 R2, c[0x0][0x380] ;  /* 0x0000e000ff027b82 */ /* 0x000e220000000a00 */
[----:B------:R-:W1:Y:S07]  /*0090*/  LDCU.64 UR4, c[0x0][0x358] ;  /* 0x00006b00ff0477ac */ /* 0x000e6e0008000a00 */
[----:B------:R-:W2:Y:S01]  /*00a0*/  LDC.64 R4, c[0x0][0x388] ;  /* 0x0000e200ff047b82 */ /* 0x000ea20000000a00 */
[----:B0-----:R-:W-:-:S05]  /*00b0*/  IMAD.WIDE R2, R7, 0x4, R2 ;  /* 0x0000000407027825 */ /* 0x001fca00078e0202 */
[----:B-1----:R-:W-:Y:S01]  /*00c0*/  STG.E desc[UR4][R2.64], R9 ;  /* 0x0000000902007986 */ /* 0x002fe2000c101904 */
[----:B--2---:R-:W-:-:S05]  /*00d0*/  IMAD.WIDE R4, R7, 0x4, R4 ;  /* 0x0000000407047825 */ /* 0x004fca00078e0204 */
[----:B------:R-:W-:Y:S01]  /*00e0*/  STG.E desc[UR4][R4.64], R0 ;  /* 0x0000000004007986 */ /* 0x000fe2000c101904 */
[----:B------:R-:W-:Y:S05]  /*00f0*/  EXIT ;  /* 0x000000000000794d */ /* 0x000fea0003800000 */
.L_x_0:
[----:B------:R-:W-:-:S00]  /*0100*/  BRA `(.L_x_0) ;  /* 0xfffffffc00fc7947 */ /* 0x000fc0000383ffff */
[----:B------:R-:W-:-:S00]  /*0110*/  NOP ;  /* 0x0000000000007918 */ /* 0x000fc00000000000 */
        /* <DEDUP_REMOVED lines=14> */
.L_x_1:


//--------------------- .nv.shared.reserved.0     --------------------------
	.section	.nv.shared.reserved.0,"aw",@nobits
	.weak		__nv_reservedSMEM_offset_0_alias
	.size		__nv_reservedSMEM_offset_0_alias, 0, 64
	.other		__nv_reservedSMEM_offset_0_alias,@"STO_CUDA_RESERVED_SHARED STV_DEFAULT"
__nv_reservedSMEM_offset_0_alias:
	.zero		0
	.zero		64


//--------------------- .nv.constant0._Z11ArrayKernelPiS_i --------------------------
	.section	.nv.constant0._Z11ArrayKernelPiS_i,"a",@progbits
	.sectionflags	@""
	.align	4
.nv.constant0._Z11ArrayKernelPiS_i:
	.zero		916


//--------------------- SYMBOLS --------------------------

	.type		.nv.reservedSmem.offset0,@object
	.size		.nv.reservedSmem.offset0,0x4
